//
// Generated by NVIDIA NVVM Compiler
//
// Compiler Build ID: CL-36424714
// Cuda compilation tools, release 13.0, V13.0.88
// Based on NVVM 20.0.0
//

.version 9.0
.target sm_100
.address_size 64

	// .globl	_Z6kernelPfS_i
.extern .func  (.param .b32 func_retval0) vprintf
(
	.param .b64 vprintf_param_0,
	.param .b64 vprintf_param_1
)
;
// _ZZ6kernelPfS_iE10partialSum has been demoted
.global .align 1 .b8 $str[22] = {112, 97, 114, 116, 105, 97, 108, 83, 117, 109, 91, 48, 93, 58, 32, 37, 48, 46, 49, 102, 10};
.global .align 1 .b8 $str$1[19] = {107, 101, 114, 110, 101, 108, 32, 115, 117, 109, 58, 32, 37, 48, 46, 49, 102, 10};

.visible .entry _Z6kernelPfS_i(
	.param .u64 .ptr .align 1 _Z6kernelPfS_i_param_0,
	.param .u64 .ptr .align 1 _Z6kernelPfS_i_param_1,
	.param .u32 _Z6kernelPfS_i_param_2
)
{
	.local .align 8 .b8 	__local_depot0[8];
	.reg .b64 	%SP;
	.reg .b64 	%SPL;
	.reg .pred 	%p<8>;
	.reg .b32 	%r<25>;
	.reg .b32 	%f<7>;
	.reg .b64 	%rd<13>;
	.reg .b64 	%fd<3>;
	// demoted variable
	.shared .align 4 .b8 _ZZ6kernelPfS_iE10partialSum[4096];
	mov.u64 	%SPL, __local_depot0;
	cvta.local.u64 	%SP, %SPL;
	ld.param.u64 	%rd1, [_Z6kernelPfS_i_param_0];
	ld.param.u64 	%rd2, [_Z6kernelPfS_i_param_1];
	ld.param.u32 	%r7, [_Z6kernelPfS_i_param_2];
	cvta.to.global.u64 	%rd3, %rd2;
	mov.b32 	%r8, 1065353216;
	st.global.u32 	[%rd3], %r8;
	mov.u32 	%r1, %tid.x;
	mov.u32 	%r9, %ctaid.x;
	mov.u32 	%r2, %ntid.x;
	mad.lo.s32 	%r3, %r9, %r2, %r1;
	setp.ge.s32 	%p1, %r3, %r7;
	shl.b32 	%r10, %r1, 2;
	mov.u32 	%r11, _ZZ6kernelPfS_iE10partialSum;
	add.s32 	%r4, %r11, %r10;
	@%p1 bra 	$L__BB0_2;
	cvta.to.global.u64 	%rd4, %rd1;
	mul.wide.s32 	%rd5, %r3, 4;
	add.s64 	%rd6, %rd4, %rd5;
	ld.global.f32 	%f1, [%rd6];
	st.shared.f32 	[%r4], %f1;
	bra.uni 	$L__BB0_3;
$L__BB0_2:
	mov.b32 	%r12, 0;
	st.shared.u32 	[%r4], %r12;
$L__BB0_3:
	bar.sync 	0;
	setp.lt.u32 	%p2, %r2, 2;
	@%p2 bra 	$L__BB0_8;
	mov.b32 	%r24, 1;
$L__BB0_5:
	shl.b32 	%r6, %r24, 1;
	add.s32 	%r14, %r6, 1023;
	and.b32  	%r16, %r14, %r1;
	setp.ne.s32 	%p3, %r16, 0;
	add.s32 	%r17, %r24, %r1;
	setp.ge.u32 	%p4, %r17, %r2;
	or.pred  	%p5, %p3, %p4;
	@%p5 bra 	$L__BB0_7;
	shl.b32 	%r18, %r24, 2;
	add.s32 	%r19, %r4, %r18;
	ld.shared.f32 	%f2, [%r19];
	ld.shared.f32 	%f3, [%r4];
	add.f32 	%f4, %f2, %f3;
	st.shared.f32 	[%r4], %f4;
$L__BB0_7:
	bar.sync 	0;
	setp.lt.u32 	%p6, %r6, %r2;
	mov.u32 	%r24, %r6;
	@%p6 bra 	$L__BB0_5;
$L__BB0_8:
	setp.ne.s32 	%p7, %r1, 0;
	@%p7 bra 	$L__BB0_10;
	add.u64 	%rd7, %SP, 0;
	add.u64 	%rd8, %SPL, 0;
	ld.shared.f32 	%f5, [_ZZ6kernelPfS_iE10partialSum];
	cvt.f64.f32 	%fd1, %f5;
	st.local.f64 	[%rd8], %fd1;
	mov.u64 	%rd9, $str;
	cvta.global.u64 	%rd10, %rd9;
	{ // callseq 0, 0
	.param .b64 param0;
	st.param.b64 	[param0], %rd10;
	.param .b64 param1;
	st.param.b64 	[param1], %rd7;
	.param .b32 retval0;
	call.uni (retval0), 
	vprintf, 
	(
	param0, 
	param1
	);
	ld.param.b32 	%r20, [retval0];
	} // callseq 0
	ld.shared.f32 	%f6, [_ZZ6kernelPfS_iE10partialSum];
	cvt.f64.f32 	%fd2, %f6;
	st.local.f64 	[%rd8], %fd2;
	mov.u64 	%rd11, $str$1;
	cvta.global.u64 	%rd12, %rd11;
	{ // callseq 1, 0
	.param .b64 param0;
	st.param.b64 	[param0], %rd12;
	.param .b64 param1;
	st.param.b64 	[param1], %rd7;
	.param .b32 retval0;
	call.uni (retval0), 
	vprintf, 
	(
	param0, 
	param1
	);
	ld.param.b32 	%r22, [retval0];
	} // callseq 1
$L__BB0_10:
	ret;

}


// ===== COMPILED SASS (sm_100) =====

	.target	sm_100

	.elftype	@"ET_EXEC"


//--------------------- .note.nv.tkinfo           --------------------------
	.section	.note.nv.tkinfo,"",@"SHT_NOTE"
	.sectionflags	@"SHF_NOTE_NV_TKINFO"
	.tkinfo
        /*0018*/ 	.word	0x00000002
        /*0030*/ 	.string	""
        /*0030*/ 	.string	"ptxas"
        /*0030*/ 	.string	"Cuda compilation tools, release 13.0, V13.0.88"
        /*0030*/ 	.string	"Build cuda_13.0.r13.0/compiler.36424714_0"
        /*0030*/ 	.string	"-arch sm_100 -m 64 "



//--------------------- .note.nv.cuinfo           --------------------------
	.section	.note.nv.cuinfo,"",@"SHT_NOTE"
	.sectionflags	@"SHF_NOTE_NV_CUINFO"
        /*0018*/ 	.short	0x0002
        /*001a*/ 	.short	0x0064
        /*001c*/ 	.short	0x0082
	.zero		2


//--------------------- .nv.info                  --------------------------
	.section	.nv.info,"",@"SHT_CUDA_INFO"
	.align	4


	//----- nvinfo : EIATTR_REGCOUNT
	.align		4
        /*0000*/ 	.byte	0x04, 0x2f
        /*0002*/ 	.short	(.L_3 - .L_2)
	.align		4
.L_2:
        /*0004*/ 	.word	index@(_Z6kernelPfS_i)
        /*0008*/ 	.word	0x00000018


	//----- nvinfo : EIATTR_FRAME_SIZE
	.align		4
.L_3:
        /*000c*/ 	.byte	0x04, 0x11
        /*000e*/ 	.short	(.L_5 - .L_4)
	.align		4
.L_4:
        /*0010*/ 	.word	index@(_Z6kernelPfS_i)
        /*0014*/ 	.word	0x00000008


	//----- nvinfo : EIATTR_MIN_STACK_SIZE
	.align		4
.L_5:
        /*0018*/ 	.byte	0x04, 0x12
        /*001a*/ 	.short	(.L_7 - .L_6)
	.align		4
.L_6:
        /*001c*/ 	.word	index@(_Z6kernelPfS_i)
        /*0020*/ 	.word	0x00000008
.L_7:


//--------------------- .nv.compat                --------------------------
	.section	.nv.compat,"",@"SHT_CUDA_COMPAT_INFO"
	.align	4
        /*0000*/ 	.byte	0x02, 0x09, 0x00, 0x00, 0x02, 0x02, 0x01, 0x00, 0x02, 0x05, 0x05, 0x00, 0x03, 0x07, 0x01, 0x01
        /*0010*/ 	.byte	0x02, 0x03, 0x00, 0x00, 0x02, 0x06, 0x01, 0x00, 0x04, 0x0b, 0x08, 0x00, 0x09, 0x00, 0x00, 0x00
        /*0020*/ 	.byte	0x00, 0x00, 0x00, 0x00


//--------------------- .nv.info._Z6kernelPfS_i   --------------------------
	.section	.nv.info._Z6kernelPfS_i,"",@"SHT_CUDA_INFO"
	.sectionflags	@""
	.align	4


	//----- nvinfo : EIATTR_CUDA_API_VERSION
	.align		4
        /*0000*/ 	.byte	0x04, 0x37
        /*0002*/ 	.short	(.L_9 - .L_8)
.L_8:
        /*0004*/ 	.word	0x00000082


	//----- nvinfo : EIATTR_KPARAM_INFO
	.align		4
.L_9:
        /*0008*/ 	.byte	0x04, 0x17
        /*000a*/ 	.short	(.L_11 - .L_10)
.L_10:
        /*000c*/ 	.word	0x00000000
        /*0010*/ 	.short	0x0002
        /*0012*/ 	.short	0x0010
        /*0014*/ 	.byte	0x00, 0xf0, 0x11, 0x00


	//----- nvinfo : EIATTR_KPARAM_INFO
	.align		4
.L_11:
        /*0018*/ 	.byte	0x04, 0x17
        /*001a*/ 	.short	(.L_13 - .L_12)
.L_12:
        /*001c*/ 	.word	0x00000000
        /*0020*/ 	.short	0x0001
        /*0022*/ 	.short	0x0008
        /*0024*/ 	.byte	0x00, 0xf5, 0x21, 0x00


	//----- nvinfo : EIATTR_KPARAM_INFO
	.align		4
.L_13:
        /*0028*/ 	.byte	0x04, 0x17
        /*002a*/ 	.short	(.L_15 - .L_14)
.L_14:
        /*002c*/ 	.word	0x00000000
        /*0030*/ 	.short	0x0000
        /*0032*/ 	.short	0x0000
        /*0034*/ 	.byte	0x00, 0xf5, 0x21, 0x00


	//----- nvinfo : EIATTR_SPARSE_MMA_MASK
	.align		4
.L_15:
        /*0038*/ 	.byte	0x03, 0x50
        /*003a*/ 	.short	0x0000


	//----- nvinfo : EIATTR_MAXREG_COUNT
	.align		4
        /*003c*/ 	.byte	0x03, 0x1b
        /*003e*/ 	.short	0x00ff


	//----- nvinfo : EIATTR_NUM_BARRIERS
	.align		4
        /*0040*/ 	.byte	0x02, 0x4c
        /*0042*/ 	.byte	0x01
	.zero		1


	//----- nvinfo : EIATTR_EXTERNS
	.align		4
        /*0044*/ 	.byte	0x04, 0x0f
        /*0046*/ 	.short	(.L_17 - .L_16)


	//   ....[0]....
	.align		4
.L_16:
        /*0048*/ 	.word	index@(vprintf)


	//----- nvinfo : EIATTR_MERCURY_ISA_VERSION
	.align		4
.L_17:
        /*004c*/ 	.byte	0x03, 0x5f
        /*004e*/ 	.short	0x0101


	//----- nvinfo : EIATTR_VRC_CTA_INIT_COUNT
	.align		4
        /*0050*/ 	.byte	0x02, 0x4a
	.zero		1
	.zero		1


	//----- nvinfo : EIATTR_SYSCALL_OFFSETS
	.align		4
        /*0054*/ 	.byte	0x04, 0x46
        /*0056*/ 	.short	(.L_19 - .L_18)


	//   ....[0]....
.L_18:
        /*0058*/ 	.word	0x000003b0


	//   ....[1]....
        /*005c*/ 	.word	0x00000490


	//----- nvinfo : EIATTR_EXIT_INSTR_OFFSETS
	.align		4
.L_19:
        /*0060*/ 	.byte	0x04, 0x1c
        /*0062*/ 	.short	(.L_21 - .L_20)


	//   ....[0]....
.L_20:
        /*0064*/ 	.word	0x000002c0


	//   ....[1]....
        /*0068*/ 	.word	0x000004a0


	//----- nvinfo : EIATTR_CRS_STACK_SIZE
	.align		4
.L_21:
        /*006c*/ 	.byte	0x04, 0x1e
        /*006e*/ 	.short	(.L_23 - .L_22)
.L_22:
        /*0070*/ 	.word	0x00000000


	//----- nvinfo : EIATTR_CBANK_PARAM_SIZE
	.align		4
.L_23:
        /*0074*/ 	.byte	0x03, 0x19
        /*0076*/ 	.short	0x0014


	//----- nvinfo : EIATTR_PARAM_CBANK
	.align		4
        /*0078*/ 	.byte	0x04, 0x0a
        /*007a*/ 	.short	(.L_25 - .L_24)
	.align		4
.L_24:
        /*007c*/ 	.word	index@(.nv.constant0._Z6kernelPfS_i)
        /*0080*/ 	.short	0x0380
        /*0082*/ 	.short	0x0014


	//----- nvinfo : EIATTR_SW_WAR
	.align		4
.L_25:
        /*0084*/ 	.byte	0x04, 0x36
        /*0086*/ 	.short	(.L_27 - .L_26)
.L_26:
        /*0088*/ 	.word	0x00000008
.L_27:


//--------------------- .nv.callgraph             --------------------------
	.section	.nv.callgraph,"",@"SHT_CUDA_CALLGRAPH"
	.align	4
	.sectionentsize	8
	.align		4
        /*0000*/ 	.word	0x00000000
	.align		4
        /*0004*/ 	.word	0xffffffff
	.align		4
        /*0008*/ 	.word	index@(_Z6kernelPfS_i)
	.align		4
        /*000c*/ 	.word	index@(vprintf)
	.align		4
        /*0010*/ 	.word	0x00000000
	.align		4
        /*0014*/ 	.word	0xfffffffe
	.align		4
        /*0018*/ 	.word	0x00000000
	.align		4
        /*001c*/ 	.word	0xfffffffd
	.align		4
        /*0020*/ 	.word	0x00000000
	.align		4
        /*0024*/ 	.word	0xfffffffc


//--------------------- .nv.constant4             --------------------------
	.section	.nv.constant4,"a",@progbits
	.align	8
	.align		8
.nv.constant4:
        /*0000*/ 	.dword	vprintf
	.align		8
        /*0008*/ 	.dword	$str
	.align		8
        /*0010*/ 	.dword	$str$1


//--------------------- .text._Z6kernelPfS_i      --------------------------
	.section	.text._Z6kernelPfS_i,"ax",@progbits
	.align	128
        .global         _Z6kernelPfS_i
        .type           _Z6kernelPfS_i,@function
        .size           _Z6kernelPfS_i,(.L_x_5 - _Z6kernelPfS_i)
        .other          _Z6kernelPfS_i,@"STO_CUDA_ENTRY STV_DEFAULT"
_Z6kernelPfS_i:
.text._Z6kernelPfS_i:
[----:B------:R-:W0:Y:S01]  /*0000*/  LDC R1, c[0x0][0x37c] ;  /* 0x0000df00ff017b82 */ /* 0x000e220000000800 */
[----:B------:R-:W1:Y:S01]  /*0010*/  S2R R6, SR_TID.X ;  /* 0x0000000000067919 */ /* 0x000e620000002100 */
[----:B------:R-:W2:Y:S06]  /*0020*/  LDCU UR7, c[0x0][0x2fc] ;  /* 0x00005f80ff0777ac */ /* 0x000eac0008000800 */
[----:B------:R-:W1:Y:S01]  /*0030*/  S2UR UR4, SR_CTAID.X ;  /* 0x00000000000479c3 */ /* 0x000e620000002500 */
[----:B------:R-:W-:Y:S01]  /*0040*/  IMAD.MOV.U32 R9, RZ, RZ, 0x3f800000 ;  /* 0x3f800000ff097424 */ /* 0x000fe200078e00ff */
[----:B------:R-:W3:Y:S01]  /*0050*/  LDCU UR5, c[0x0][0x390] ;  /* 0x00007200ff0577ac */ /* 0x000ee20008000800 */
[----:B0-----:R-:W-:-:S05]  /*0060*/  VIADD R1, R1, 0xfffffff8 ;  /* 0xfffffff801017836 */ /* 0x001fca0000000000 */
[----:B------:R-:W1:Y:S08]  /*0070*/  LDC R8, c[0x0][0x360] ;  /* 0x0000d800ff087b82 */ /* 0x000e700000000800 */
[----:B------:R-:W0:Y:S01]  /*0080*/  LDC.64 R2, c[0x0][0x388] ;  /* 0x0000e200ff027b82 */ /* 0x000e220000000a00 */
[----:B-1----:R-:W-:-:S05]  /*0090*/  IMAD R7, R8, UR4, R6 ;  /* 0x0000000408077c24 */ /* 0x002fca000f8e0206 */
[----:B---3--:R-:W-:Y:S01]  /*00a0*/  ISETP.GE.AND P0, PT, R7, UR5, PT ;  /* 0x0000000507007c0c */ /* 0x008fe2000bf06270 */
[----:B------:R-:W0:-:S12]  /*00b0*/  LDCU.64 UR4, c[0x0][0x358] ;  /* 0x00006b00ff0477ac */ /* 0x000e180008000a00 */
[----:B------:R-:W1:Y:S01]  /*00c0*/  @!P0 LDC.64 R4, c[0x0][0x380] ;  /* 0x0000e000ff048b82 */ /* 0x000e620000000a00 */
[----:B0-----:R2:W-:Y:S01]  /*00d0*/  STG.E desc[UR4][R2.64], R9 ;  /* 0x0000000902007986 */ /* 0x0015e2000c101904 */
[----:B-1----:R-:W-:-:S06]  /*00e0*/  @!P0 IMAD.WIDE R4, R7, 0x4, R4 ;  /* 0x0000000407048825 */ /* 0x002fcc00078e0204 */
[----:B------:R-:W3:Y:S01]  /*00f0*/  @!P0 LDG.E R5, desc[UR4][R4.64] ;  /* 0x0000000404058981 */ /* 0x000ee2000c1e1900 */
[----:B------:R-:W0:Y:S01]  /*0100*/  S2UR UR5, SR_CgaCtaId ;  /* 0x00000000000579c3 */ /* 0x000e220000008800 */
[----:B------:R-:W1:Y:S01]  /*0110*/  LDCU UR6, c[0x0][0x2f8] ;  /* 0x00005f00ff0677ac */ /* 0x000e620008000800 */
[----:B------:R-:W-:Y:S02]  /*0120*/  ISETP.GE.U32.AND P2, PT, R8, 0x2, PT ;  /* 0x000000020800780c */ /* 0x000fe40003f46070 */
[----:B------:R-:W-:Y:S01]  /*0130*/  ISETP.NE.AND P1, PT, R6, RZ, PT ;  /* 0x000000ff0600720c */ /* 0x000fe20003f25270 */
[----:B------:R-:W-:Y:S01]  /*0140*/  UMOV UR4, 0x400 ;  /* 0x0000040000047882 */ /* 0x000fe20000000000 */
[----:B-1----:R-:W-:-:S04]  /*0150*/  IADD3 R16, P3, PT, R1, UR6, RZ ;  /* 0x0000000601107c10 */ /* 0x002fc8000ff7e0ff */
[----:B--2---:R-:W-:Y:S01]  /*0160*/  IADD3.X R2, PT, PT, RZ, UR7, RZ, P3, !PT ;  /* 0x00000007ff027c10 */ /* 0x004fe20009ffe4ff */
[----:B0-----:R-:W-:-:S06]  /*0170*/  ULEA UR4, UR5, UR4, 0x18 ;  /* 0x0000000405047291 */ /* 0x001fcc000f8ec0ff */
[----:B------:R-:W-:-:S05]  /*0180*/  LEA R0, R6, UR4, 0x2 ;  /* 0x0000000406007c11 */ /* 0x000fca000f8e10ff */
[----:B---3--:R0:W-:Y:S04]  /*0190*/  @!P0 STS [R0], R5 ;  /* 0x0000000500008388 */ /* 0x0081e80000000800 */
[----:B------:R0:W-:Y:S01]  /*01a0*/  @P0 STS [R0], RZ ;  /* 0x000000ff00000388 */ /* 0x0001e20000000800 */
[----:B------:R-:W-:Y:S06]  /*01b0*/  BAR.SYNC.DEFER_BLOCKING 0x0 ;  /* 0x0000000000007b1d */ /* 0x000fec0000010000 */
[----:B------:R-:W-:Y:S05]  /*01c0*/  @!P2 BRA `(.L_x_0) ;  /* 0x00000000003ca947 */ /* 0x000fea0003800000 */
[----:B------:R-:W-:-:S07]  /*01d0*/  IMAD.MOV.U32 R3, RZ, RZ, 0x1 ;  /* 0x00000001ff037424 */ /* 0x000fce00078e00ff */
.L_x_1:
[----:B------:R-:W-:Y:S02]  /*01e0*/  IMAD.SHL.U32 R7, R3, 0x2, RZ ;  /* 0x0000000203077824 */ /* 0x000fe400078e00ff */
[----:B0-----:R-:W-:-:S03]  /*01f0*/  IMAD.IADD R5, R6, 0x1, R3 ;  /* 0x0000000106057824 */ /* 0x001fc600078e0203 */
[----:B------:R-:W-:-:S04]  /*0200*/  IADD3 R4, PT, PT, R7, 0x3ff, RZ ;  /* 0x000003ff07047810 */ /* 0x000fc80007ffe0ff */
[----:B------:R-:W-:-:S04]  /*0210*/  LOP3.LUT P0, RZ, R4, R6, RZ, 0xc0, !PT ;  /* 0x0000000604ff7212 */ /* 0x000fc8000780c0ff */
[----:B------:R-:W-:-:S13]  /*0220*/  ISETP.GE.U32.OR P0, PT, R5, R8, P0 ;  /* 0x000000080500720c */ /* 0x000fda0000706470 */
[----:B------:R-:W-:Y:S02]  /*0230*/  @!P0 IMAD R4, R3, 0x4, R0 ;  /* 0x0000000403048824 */ /* 0x000fe400078e0200 */
[----:B------:R-:W-:Y:S04]  /*0240*/  @!P0 LDS R3, [R0] ;  /* 0x0000000000038984 */ /* 0x000fe80000000800 */
[----:B------:R-:W0:Y:S02]  /*0250*/  @!P0 LDS R4, [R4] ;  /* 0x0000000004048984 */ /* 0x000e240000000800 */
[----:B0-----:R-:W-:Y:S01]  /*0260*/  @!P0 FADD R5, R4, R3 ;  /* 0x0000000304058221 */ /* 0x001fe20000000000 */
[----:B------:R-:W-:-:S04]  /*0270*/  MOV R3, R7 ;  /* 0x0000000700037202 */ /* 0x000fc80000000f00 */
[----:B------:R1:W-:Y:S01]  /*0280*/  @!P0 STS [R0], R5 ;  /* 0x0000000500008388 */ /* 0x0003e20000000800 */
[----:B------:R-:W-:Y:S01]  /*0290*/  BAR.SYNC.DEFER_BLOCKING 0x0 ;  /* 0x0000000000007b1d */ /* 0x000fe20000010000 */
[----:B------:R-:W-:-:S13]  /*02a0*/  ISETP.GE.U32.AND P0, PT, R7, R8, PT ;  /* 0x000000080700720c */ /* 0x000fda0003f06070 */
[----:B-1----:R-:W-:Y:S05]  /*02b0*/  @!P0 BRA `(.L_x_1) ;  /* 0xfffffffc00c88947 */ /* 0x002fea000383ffff */
.L_x_0:
[----:B------:R-:W-:Y:S05]  /*02c0*/  @P1 EXIT ;  /* 0x000000000000194d */ /* 0x000fea0003800000 */
[----:B------:R-:W1:Y:S01]  /*02d0*/  S2UR UR5, SR_CgaCtaId ;  /* 0x00000000000579c3 */ /* 0x000e620000008800 */
[----:B------:R-:W-:Y:S01]  /*02e0*/  UMOV UR4, 0x400 ;  /* 0x0000040000047882 */ /* 0x000fe20000000000 */
[----:B------:R-:W-:Y:S01]  /*02f0*/  MOV R17, 0x0 ;  /* 0x0000000000117802 */ /* 0x000fe20000000f00 */
[----:B------:R-:W-:Y:S01]  /*0300*/  IMAD.MOV.U32 R7, RZ, RZ, R2 ;  /* 0x000000ffff077224 */ /* 0x000fe200078e0002 */
[----:B------:R-:W-:-:S04]  /*0310*/  MOV R6, R16 ;  /* 0x0000001000067202 */ /* 0x000fc80000000f00 */
[----:B------:R2:W3:Y:S01]  /*0320*/  LDC.64 R10, c[0x4][R17] ;  /* 0x01000000110a7b82 */ /* 0x0004e20000000a00 */
[----:B-1----:R-:W-:-:S09]  /*0330*/  ULEA UR4, UR5, UR4, 0x18 ;  /* 0x0000000405047291 */ /* 0x002fd2000f8ec0ff */
[----:B0-----:R-:W0:Y:S02]  /*0340*/  LDS R0, [UR4] ;  /* 0x00000004ff007984 */ /* 0x001e240008000800 */
[----:B------:R-:W1:Y:S02]  /*0350*/  LDCU.64 UR4, c[0x4][0x8] ;  /* 0x01000100ff0477ac */ /* 0x000e640008000a00 */
[----:B-1----:R-:W-:Y:S02]  /*0360*/  IMAD.U32 R4, RZ, RZ, UR4 ;  /* 0x00000004ff047e24 */ /* 0x002fe4000f8e00ff */
[----:B------:R-:W-:Y:S01]  /*0370*/  IMAD.U32 R5, RZ, RZ, UR5 ;  /* 0x00000005ff057e24 */ /* 0x000fe2000f8e00ff */
[----:B0-----:R-:W0:Y:S02]  /*0380*/  F2F.F64.F32 R8, R0 ;  /* 0x0000000000087310 */ /* 0x001e240000201800 */
[----:B0--3--:R2:W-:Y:S04]  /*0390*/  STL.64 [R1], R8 ;  /* 0x0000000801007387 */ /* 0x0095e80000100a00 */
[----:B------:R-:W-:-:S07]  /*03a0*/  LEPC R20, `(.L_x_2) ;  /* 0x000000001014794e */ /* 0x000fce0000000000 */
[----:B--2---:R-:W-:Y:S05]  /*03b0*/  CALL.ABS.NOINC R10 ;  /* 0x000000000a007343 */ /* 0x004fea0003c00000 */
.L_x_2:
[----:B------:R-:W0:Y:S01]  /*03c0*/  S2UR UR5, SR_CgaCtaId ;  /* 0x00000000000579c3 */ /* 0x000e220000008800 */
[----:B------:R-:W-:Y:S01]  /*03d0*/  UMOV UR4, 0x400 ;  /* 0x0000040000047882 */ /* 0x000fe20000000000 */
[----:B------:R-:W-:Y:S01]  /*03e0*/  IMAD.MOV.U32 R6, RZ, RZ, R16 ;  /* 0x000000ffff067224 */ /* 0x000fe200078e0010 */
[----:B------:R-:W-:-:S05]  /*03f0*/  MOV R7, R2 ;  /* 0x0000000200077202 */ /* 0x000fca0000000f00 */
[----:B------:R1:W2:Y:S01]  /*0400*/  LDC.64 R10, c[0x4][R17] ;  /* 0x01000000110a7b82 */ /* 0x0002a20000000a00 */
[----:B0-----:R-:W-:-:S09]  /*0410*/  ULEA UR4, UR5, UR4, 0x18 ;  /* 0x0000000405047291 */ /* 0x001fd2000f8ec0ff */
[----:B------:R-:W0:Y:S02]  /*0420*/  LDS R0, [UR4] ;  /* 0x00000004ff007984 */ /* 0x000e240008000800 */
[----:B------:R-:W3:Y:S02]  /*0430*/  LDCU.64 UR4, c[0x4][0x10] ;  /* 0x01000200ff0477ac */ /* 0x000ee40008000a00 */
[----:B---3--:R-:W-:Y:S01]  /*0440*/  IMAD.U32 R4, RZ, RZ, UR4 ;  /* 0x00000004ff047e24 */ /* 0x008fe2000f8e00ff */
[----:B------:R-:W-:Y:S01]  /*0450*/  MOV R5, UR5 ;  /* 0x0000000500057c02 */ /* 0x000fe20008000f00 */
[----:B0-----:R-:W0:Y:S02]  /*0460*/  F2F.F64.F32 R8, R0 ;  /* 0x0000000000087310 */ /* 0x001e240000201800 */
[----:B0-2---:R1:W-:Y:S04]  /*0470*/  STL.64 [R1], R8 ;  /* 0x0000000801007387 */ /* 0x0053e80000100a00 */
[----:B------:R-:W-:-:S07]  /*0480*/  LEPC R20, `(.L_x_3) ;  /* 0x000000001014794e */ /* 0x000fce0000000000 */
[----:B-1----:R-:W-:Y:S05]  /*0490*/  CALL.ABS.NOINC R10 ;  /* 0x000000000a007343 */ /* 0x002fea0003c00000 */
.L_x_3:
[----:B------:R-:W-:Y:S05]  /*04a0*/  EXIT ;  /* 0x000000000000794d */ /* 0x000fea0003800000 */
.L_x_4:
[----:B------:R-:W-:-:S00]  /*04b0*/  BRA `(.L_x_4) ;  /* 0xfffffffc00fc7947 */ /* 0x000fc0000383ffff */
[----:B------:R-:W-:-:S00]  /*04c0*/  NOP ;  /* 0x0000000000007918 */ /* 0x000fc00000000000 */
        /* <DEDUP_REMOVED lines=11> */
.L_x_5:


//--------------------- .nv.global.init           --------------------------
	.section	.nv.global.init,"aw",@progbits
.nv.global.init:
	.type		$str$1,@object
	.size		$str$1,($str - $str$1)
$str$1:
        /*0000*/ 	.byte	0x6b, 0x65, 0x72, 0x6e, 0x65, 0x6c, 0x20, 0x73, 0x75, 0x6d, 0x3a, 0x20, 0x25, 0x30, 0x2e, 0x31
        /*0010*/ 	.byte	0x66, 0x0a, 0x00
	.type		$str,@object
	.size		$str,(.L_0 - $str)
$str:
        /*0013*/ 	.byte	0x70, 0x61, 0x72, 0x74, 0x69, 0x61, 0x6c, 0x53, 0x75, 0x6d, 0x5b, 0x30, 0x5d, 0x3a, 0x20, 0x25
        /*0023*/ 	.byte	0x30, 0x2e, 0x31, 0x66, 0x0a, 0x00
.L_0:


//--------------------- .nv.shared._Z6kernelPfS_i --------------------------
	.section	.nv.shared._Z6kernelPfS_i,"aw",@nobits
	.sectionflags	@""
	.align	4
.nv.shared._Z6kernelPfS_i:
	.zero		5120


//--------------------- .nv.shared.reserved.0     --------------------------
	.section	.nv.shared.reserved.0,"aw",@nobits
	.weak		__nv_reservedSMEM_offset_0_alias
	.size		__nv_reservedSMEM_offset_0_alias, 0, 64
	.other		__nv_reservedSMEM_offset_0_alias,@"STO_CUDA_RESERVED_SHARED STV_DEFAULT"
__nv_reservedSMEM_offset_0_alias:
	.zero		0
	.zero		64


//--------------------- .nv.constant0._Z6kernelPfS_i --------------------------
	.section	.nv.constant0._Z6kernelPfS_i,"a",@progbits
	.sectionflags	@""
	.align	4
.nv.constant0._Z6kernelPfS_i:
	.zero		916


//--------------------- SYMBOLS --------------------------

	.type		.nv.reservedSmem.offset0,@object
	.size		.nv.reservedSmem.offset0,0x4
	.type		.nv.reservedSmem.cap,@object
	.size		.nv.reservedSmem.cap,0x4
	.type		vprintf,@function
